//
// Generated by NVIDIA NVVM Compiler
//
// Compiler Build ID: CL-36424714
// Cuda compilation tools, release 13.0, V13.0.88
// Based on NVVM 20.0.0
//

.version 9.0
.target sm_100
.address_size 64

	// .globl	_Z9findDeltaPii
.extern .shared .align 16 .b8 sdata[];

.visible .entry _Z9findDeltaPii(
	.param .u64 .ptr .align 1 _Z9findDeltaPii_param_0,
	.param .u32 _Z9findDeltaPii_param_1
)
{
	.reg .pred 	%p<7>;
	.reg .b32 	%r<28>;
	.reg .b64 	%rd<9>;

	ld.param.u64 	%rd2, [_Z9findDeltaPii_param_0];
	ld.param.u32 	%r10, [_Z9findDeltaPii_param_1];
	cvta.to.global.u64 	%rd1, %rd2;
	mov.u32 	%r1, %tid.x;
	mov.u32 	%r2, %ctaid.x;
	mov.u32 	%r27, %ntid.x;
	mul.lo.s32 	%r11, %r27, %r2;
	shl.b32 	%r12, %r11, 1;
	add.s32 	%r4, %r12, %r1;
	setp.lt.u32 	%p1, %r4, %r10;
	@%p1 bra 	$L__BB0_2;
	shl.b32 	%r13, %r1, 2;
	mov.u32 	%r14, sdata;
	add.s32 	%r15, %r14, %r13;
	mov.b32 	%r16, 0;
	st.shared.u32 	[%r15], %r16;
	bra.uni 	$L__BB0_10;
$L__BB0_2:
	mul.wide.u32 	%rd3, %r4, 4;
	add.s64 	%rd4, %rd1, %rd3;
	ld.global.u32 	%r5, [%rd4];
	shl.b32 	%r17, %r1, 2;
	mov.u32 	%r18, sdata;
	add.s32 	%r6, %r18, %r17;
	st.shared.u32 	[%r6], %r5;
	add.s32 	%r7, %r4, %r27;
	setp.ge.u32 	%p2, %r7, %r10;
	@%p2 bra 	$L__BB0_4;
	mul.wide.u32 	%rd5, %r7, 4;
	add.s64 	%rd6, %rd1, %rd5;
	ld.global.u32 	%r19, [%rd6];
	add.s32 	%r20, %r5, %r19;
	st.shared.u32 	[%r6], %r20;
$L__BB0_4:
	bar.sync 	0;
	setp.lt.u32 	%p3, %r27, 2;
	@%p3 bra 	$L__BB0_8;
$L__BB0_5:
	shr.u32 	%r9, %r27, 1;
	setp.ge.u32 	%p4, %r1, %r9;
	@%p4 bra 	$L__BB0_7;
	shl.b32 	%r21, %r9, 2;
	add.s32 	%r22, %r6, %r21;
	ld.shared.u32 	%r23, [%r22];
	ld.shared.u32 	%r24, [%r6];
	add.s32 	%r25, %r24, %r23;
	st.shared.u32 	[%r6], %r25;
$L__BB0_7:
	bar.sync 	0;
	setp.gt.u32 	%p5, %r27, 3;
	mov.u32 	%r27, %r9;
	@%p5 bra 	$L__BB0_5;
$L__BB0_8:
	setp.ne.s32 	%p6, %r1, 0;
	@%p6 bra 	$L__BB0_10;
	ld.shared.u32 	%r26, [sdata];
	mul.wide.u32 	%rd7, %r2, 4;
	add.s64 	%rd8, %rd1, %rd7;
	st.global.u32 	[%rd8], %r26;
$L__BB0_10:
	ret;

}


// ===== COMPILED SASS (sm_100) =====

	.target	sm_100

	.elftype	@"ET_EXEC"


//--------------------- .note.nv.tkinfo           --------------------------
	.section	.note.nv.tkinfo,"",@"SHT_NOTE"
	.sectionflags	@"SHF_NOTE_NV_TKINFO"
	.tkinfo
        /*0018*/ 	.word	0x00000002
        /*0030*/ 	.string	""
        /*0030*/ 	.string	"ptxas"
        /*0030*/ 	.string	"Cuda compilation tools, release 13.0, V13.0.88"
        /*0030*/ 	.string	"Build cuda_13.0.r13.0/compiler.36424714_0"
        /*0030*/ 	.string	"-arch sm_100 -m 64 "



//--------------------- .note.nv.cuinfo           --------------------------
	.section	.note.nv.cuinfo,"",@"SHT_NOTE"
	.sectionflags	@"SHF_NOTE_NV_CUINFO"
        /*0018*/ 	.short	0x0002
        /*001a*/ 	.short	0x0064
        /*001c*/ 	.short	0x0082
	.zero		2


//--------------------- .nv.info                  --------------------------
	.section	.nv.info,"",@"SHT_CUDA_INFO"
	.align	4


	//----- nvinfo : EIATTR_REGCOUNT
	.align		4
        /*0000*/ 	.byte	0x04, 0x2f
        /*0002*/ 	.short	(.L_1 - .L_0)
	.align		4
.L_0:
        /*0004*/ 	.word	index@(_Z9findDeltaPii)
        /*0008*/ 	.word	0x0000000e


	//----- nvinfo : EIATTR_FRAME_SIZE
	.align		4
.L_1:
        /*000c*/ 	.byte	0x04, 0x11
        /*000e*/ 	.short	(.L_3 - .L_2)
	.align		4
.L_2:
        /*0010*/ 	.word	index@(_Z9findDeltaPii)
        /*0014*/ 	.word	0x00000000


	//----- nvinfo : EIATTR_MIN_STACK_SIZE
	.align		4
.L_3:
        /*0018*/ 	.byte	0x04, 0x12
        /*001a*/ 	.short	(.L_5 - .L_4)
	.align		4
.L_4:
        /*001c*/ 	.word	index@(_Z9findDeltaPii)
        /*0020*/ 	.word	0x00000000
.L_5:


//--------------------- .nv.compat                --------------------------
	.section	.nv.compat,"",@"SHT_CUDA_COMPAT_INFO"
	.align	4
        /*0000*/ 	.byte	0x02, 0x09, 0x00, 0x00, 0x02, 0x02, 0x01, 0x00, 0x02, 0x05, 0x05, 0x00, 0x03, 0x07, 0x01, 0x01
        /*0010*/ 	.byte	0x02, 0x03, 0x00, 0x00, 0x02, 0x06, 0x01, 0x00, 0x04, 0x0b, 0x08, 0x00, 0x09, 0x00, 0x00, 0x00
        /*0020*/ 	.byte	0x00, 0x00, 0x00, 0x00


//--------------------- .nv.info._Z9findDeltaPii  --------------------------
	.section	.nv.info._Z9findDeltaPii,"",@"SHT_CUDA_INFO"
	.sectionflags	@""
	.align	4


	//----- nvinfo : EIATTR_CUDA_API_VERSION
	.align		4
        /*0000*/ 	.byte	0x04, 0x37
        /*0002*/ 	.short	(.L_7 - .L_6)
.L_6:
        /*0004*/ 	.word	0x00000082


	//----- nvinfo : EIATTR_KPARAM_INFO
	.align		4
.L_7:
        /*0008*/ 	.byte	0x04, 0x17
        /*000a*/ 	.short	(.L_9 - .L_8)
.L_8:
        /*000c*/ 	.word	0x00000000
        /*0010*/ 	.short	0x0001
        /*0012*/ 	.short	0x0008
        /*0014*/ 	.byte	0x00, 0xf0, 0x11, 0x00


	//----- nvinfo : EIATTR_KPARAM_INFO
	.align		4
.L_9:
        /*0018*/ 	.byte	0x04, 0x17
        /*001a*/ 	.short	(.L_11 - .L_10)
.L_10:
        /*001c*/ 	.word	0x00000000
        /*0020*/ 	.short	0x0000
        /*0022*/ 	.short	0x0000
        /*0024*/ 	.byte	0x00, 0xf5, 0x21, 0x00


	//----- nvinfo : EIATTR_SPARSE_MMA_MASK
	.align		4
.L_11:
        /*0028*/ 	.byte	0x03, 0x50
        /*002a*/ 	.short	0x0000


	//----- nvinfo : EIATTR_MAXREG_COUNT
	.align		4
        /*002c*/ 	.byte	0x03, 0x1b
        /*002e*/ 	.short	0x00ff


	//----- nvinfo : EIATTR_NUM_BARRIERS
	.align		4
        /*0030*/ 	.byte	0x02, 0x4c
        /*0032*/ 	.byte	0x01
	.zero		1


	//----- nvinfo : EIATTR_MERCURY_ISA_VERSION
	.align		4
        /*0034*/ 	.byte	0x03, 0x5f
        /*0036*/ 	.short	0x0101


	//----- nvinfo : EIATTR_VRC_CTA_INIT_COUNT
	.align		4
        /*0038*/ 	.byte	0x02, 0x4a
	.zero		1
	.zero		1


	//----- nvinfo : EIATTR_EXIT_INSTR_OFFSETS
	.align		4
        /*003c*/ 	.byte	0x04, 0x1c
        /*003e*/ 	.short	(.L_13 - .L_12)


	//   ....[0]....
.L_12:
        /*0040*/ 	.word	0x000000e0


	//   ....[1]....
        /*0044*/ 	.word	0x000002d0


	//   ....[2]....
        /*0048*/ 	.word	0x00000350


	//----- nvinfo : EIATTR_CBANK_PARAM_SIZE
	.align		4
.L_13:
        /*004c*/ 	.byte	0x03, 0x19
        /*004e*/ 	.short	0x000c


	//----- nvinfo : EIATTR_PARAM_CBANK
	.align		4
        /*0050*/ 	.byte	0x04, 0x0a
        /*0052*/ 	.short	(.L_15 - .L_14)
	.align		4
.L_14:
        /*0054*/ 	.word	index@(.nv.constant0._Z9findDeltaPii)
        /*0058*/ 	.short	0x0380
        /*005a*/ 	.short	0x000c


	//----- nvinfo : EIATTR_SW_WAR
	.align		4
.L_15:
        /*005c*/ 	.byte	0x04, 0x36
        /*005e*/ 	.short	(.L_17 - .L_16)
.L_16:
        /*0060*/ 	.word	0x00000008
.L_17:


//--------------------- .nv.callgraph             --------------------------
	.section	.nv.callgraph,"",@"SHT_CUDA_CALLGRAPH"
	.align	4
	.sectionentsize	8
	.align		4
        /*0000*/ 	.word	0x00000000
	.align		4
        /*0004*/ 	.word	0xffffffff
	.align		4
        /*0008*/ 	.word	0x00000000
	.align		4
        /*000c*/ 	.word	0xfffffffe
	.align		4
        /*0010*/ 	.word	0x00000000
	.align		4
        /*0014*/ 	.word	0xfffffffd
	.align		4
        /*0018*/ 	.word	0x00000000
	.align		4
        /*001c*/ 	.word	0xfffffffc


//--------------------- .text._Z9findDeltaPii     --------------------------
	.section	.text._Z9findDeltaPii,"ax",@progbits
	.align	128
        .global         _Z9findDeltaPii
        .type           _Z9findDeltaPii,@function
        .size           _Z9findDeltaPii,(.L_x_3 - _Z9findDeltaPii)
        .other          _Z9findDeltaPii,@"STO_CUDA_ENTRY STV_DEFAULT"
_Z9findDeltaPii:
.text._Z9findDeltaPii:
[----:B------:R-:W-:Y:S01]  /*0000*/  LDC R1, c[0x0][0x37c] ;  /* 0x0000df00ff017b82 */ /* 0x000fe20000000800 */
[----:B------:R-:W0:Y:S01]  /*0010*/  S2R R9, SR_CTAID.X ;  /* 0x0000000000097919 */ /* 0x000e220000002500 */
[----:B------:R-:W0:Y:S01]  /*0020*/  LDCU UR4, c[0x0][0x360] ;  /* 0x00006c00ff0477ac */ /* 0x000e220008000800 */
[----:B------:R-:W1:Y:S01]  /*0030*/  S2R R7, SR_TID.X ;  /* 0x0000000000077919 */ /* 0x000e620000002100 */
[----:B------:R-:W2:Y:S01]  /*0040*/  LDCU UR5, c[0x0][0x388] ;  /* 0x00007100ff0577ac */ /* 0x000ea20008000800 */
[----:B0-----:R-:W-:-:S04]  /*0050*/  IMAD R0, R9, UR4, RZ ;  /* 0x0000000409007c24 */ /* 0x001fc8000f8e02ff */
[----:B-1----:R-:W-:-:S05]  /*0060*/  IMAD R3, R0, 0x2, R7 ;  /* 0x0000000200037824 */ /* 0x002fca00078e0207 */
[----:B--2---:R-:W-:-:S13]  /*0070*/  ISETP.GE.U32.AND P0, PT, R3, UR5, PT ;  /* 0x0000000503007c0c */ /* 0x004fda000bf06070 */
[----:B------:R-:W0:Y:S01]  /*0080*/  @P0 S2R R5, SR_CgaCtaId ;  /* 0x0000000000050919 */ /* 0x000e220000008800 */
[----:B------:R-:W-:-:S04]  /*0090*/  @P0 MOV R0, 0x400 ;  /* 0x0000040000000802 */ /* 0x000fc80000000f00 */
[----:B0-----:R-:W-:-:S05]  /*00a0*/  @P0 LEA R0, R5, R0, 0x18 ;  /* 0x0000000005000211 */ /* 0x001fca00078ec0ff */
[----:B------:R-:W-:Y:S02]  /*00b0*/  @P0 IMAD R2, R7, 0x4, R0 ;  /* 0x0000000407020824 */ /* 0x000fe400078e0200 */
[----:B------:R-:W-:-:S03]  /*00c0*/  IMAD.U32 R0, RZ, RZ, UR4 ;  /* 0x00000004ff007e24 */ /* 0x000fc6000f8e00ff */
[----:B------:R0:W-:Y:S01]  /*00d0*/  @P0 STS [R2], RZ ;  /* 0x000000ff02000388 */ /* 0x0001e20000000800 */
[----:B------:R-:W-:Y:S05]  /*00e0*/  @P0 EXIT ;  /* 0x000000000000094d */ /* 0x000fea0003800000 */
[----:B------:R-:W0:Y:S01]  /*00f0*/  LDC.64 R4, c[0x0][0x380] ;  /* 0x0000e000ff047b82 */ /* 0x000e220000000a00 */
[----:B------:R-:W-:Y:S01]  /*0100*/  IMAD.IADD R11, R3, 0x1, R0 ;  /* 0x00000001030b7824 */ /* 0x000fe200078e0200 */
[----:B------:R-:W1:Y:S04]  /*0110*/  LDCU.64 UR6, c[0x0][0x358] ;  /* 0x00006b00ff0677ac */ /* 0x000e680008000a00 */
[----:B------:R-:W-:Y:S01]  /*0120*/  ISETP.GE.U32.AND P0, PT, R11, UR5, PT ;  /* 0x000000050b007c0c */ /* 0x000fe2000bf06070 */
[----:B0-----:R-:W-:-:S12]  /*0130*/  IMAD.WIDE.U32 R2, R3, 0x4, R4 ;  /* 0x0000000403027825 */ /* 0x001fd800078e0004 */
[----:B------:R-:W-:Y:S01]  /*0140*/  @!P0 IMAD.WIDE.U32 R4, R11, 0x4, R4 ;  /* 0x000000040b048825 */ /* 0x000fe200078e0004 */
[----:B-1----:R-:W2:Y:S05]  /*0150*/  LDG.E R2, desc[UR6][R2.64] ;  /* 0x0000000602027981 */ /* 0x002eaa000c1e1900 */
[----:B------:R-:W2:Y:S01]  /*0160*/  @!P0 LDG.E R5, desc[UR6][R4.64] ;  /* 0x0000000604058981 */ /* 0x000ea2000c1e1900 */
[----:B------:R-:W0:Y:S01]  /*0170*/  S2UR UR5, SR_CgaCtaId ;  /* 0x00000000000579c3 */ /* 0x000e220000008800 */
[----:B------:R-:W-:Y:S01]  /*0180*/  UMOV UR4, 0x400 ;  /* 0x0000040000047882 */ /* 0x000fe20000000000 */
[----:B------:R-:W-:Y:S01]  /*0190*/  ISETP.GE.U32.AND P1, PT, R0, 0x2, PT ;  /* 0x000000020000780c */ /* 0x000fe20003f26070 */
[----:B------:R-:W-:Y:S05]  /*01a0*/  WARPSYNC.ALL ;  /* 0x0000000000007948 */ /* 0x000fea0003800000 */
[----:B0-----:R-:W-:-:S06]  /*01b0*/  ULEA UR4, UR5, UR4, 0x18 ;  /* 0x0000000405047291 */ /* 0x001fcc000f8ec0ff */
[C---:B------:R-:W-:Y:S02]  /*01c0*/  LEA R6, R7.reuse, UR4, 0x2 ;  /* 0x0000000407067c11 */ /* 0x040fe4000f8e10ff */
[----:B--2---:R-:W-:Y:S02]  /*01d0*/  @!P0 IADD3 R2, PT, PT, R2, R5, RZ ;  /* 0x0000000502028210 */ /* 0x004fe40007ffe0ff */
[----:B------:R-:W-:-:S03]  /*01e0*/  ISETP.NE.AND P0, PT, R7, RZ, PT ;  /* 0x000000ff0700720c */ /* 0x000fc60003f05270 */
[----:B------:R0:W-:Y:S01]  /*01f0*/  STS [R6], R2 ;  /* 0x0000000206007388 */ /* 0x0001e20000000800 */
[----:B------:R-:W-:Y:S06]  /*0200*/  BAR.SYNC.DEFER_BLOCKING 0x0 ;  /* 0x0000000000007b1d */ /* 0x000fec0000010000 */
[----:B------:R-:W-:Y:S05]  /*0210*/  @!P1 BRA `(.L_x_0) ;  /* 0x00000000002c9947 */ /* 0x000fea0003800000 */
.L_x_1:
[----:B------:R-:W-:-:S04]  /*0220*/  SHF.R.U32.HI R4, RZ, 0x1, R0 ;  /* 0x00000001ff047819 */ /* 0x000fc80000011600 */
[----:B------:R-:W-:-:S13]  /*0230*/  ISETP.GE.U32.AND P1, PT, R7, R4, PT ;  /* 0x000000040700720c */ /* 0x000fda0003f26070 */
[----:B0-----:R-:W-:Y:S01]  /*0240*/  @!P1 IMAD R2, R4, 0x4, R6 ;  /* 0x0000000404029824 */ /* 0x001fe200078e0206 */
[----:B------:R-:W-:Y:S05]  /*0250*/  @!P1 LDS R3, [R6] ;  /* 0x0000000006039984 */ /* 0x000fea0000000800 */
[----:B------:R-:W0:Y:S02]  /*0260*/  @!P1 LDS R2, [R2] ;  /* 0x0000000002029984 */ /* 0x000e240000000800 */
[----:B0-----:R-:W-:-:S05]  /*0270*/  @!P1 IMAD.IADD R3, R2, 0x1, R3 ;  /* 0x0000000102039824 */ /* 0x001fca00078e0203 */
[----:B------:R1:W-:Y:S01]  /*0280*/  @!P1 STS [R6], R3 ;  /* 0x0000000306009388 */ /* 0x0003e20000000800 */
[----:B------:R-:W-:Y:S01]  /*0290*/  BAR.SYNC.DEFER_BLOCKING 0x0 ;  /* 0x0000000000007b1d */ /* 0x000fe20000010000 */
[----:B------:R-:W-:Y:S02]  /*02a0*/  ISETP.GT.U32.AND P1, PT, R0, 0x3, PT ;  /* 0x000000030000780c */ /* 0x000fe40003f24070 */
[----:B------:R-:W-:-:S11]  /*02b0*/  MOV R0, R4 ;  /* 0x0000000400007202 */ /* 0x000fd60000000f00 */
[----:B-1----:R-:W-:Y:S05]  /*02c0*/  @P1 BRA `(.L_x_1) ;  /* 0xfffffffc00d41947 */ /* 0x002fea000383ffff */
.L_x_0:
[----:B------:R-:W-:Y:S05]  /*02d0*/  @P0 EXIT ;  /* 0x000000000000094d */ /* 0x000fea0003800000 */
[----:B------:R-:W1:Y:S01]  /*02e0*/  S2UR UR5, SR_CgaCtaId ;  /* 0x00000000000579c3 */ /* 0x000e620000008800 */
[----:B------:R-:W-:-:S07]  /*02f0*/  UMOV UR4, 0x400 ;  /* 0x0000040000047882 */ /* 0x000fce0000000000 */
[----:B0-----:R-:W0:Y:S01]  /*0300*/  LDC.64 R2, c[0x0][0x380] ;  /* 0x0000e000ff027b82 */ /* 0x001e220000000a00 */
[----:B-1----:R-:W-:Y:S01]  /*0310*/  ULEA UR4, UR5, UR4, 0x18 ;  /* 0x0000000405047291 */ /* 0x002fe2000f8ec0ff */
[----:B0-----:R-:W-:-:S08]  /*0320*/  IMAD.WIDE.U32 R2, R9, 0x4, R2 ;  /* 0x0000000409027825 */ /* 0x001fd000078e0002 */
[----:B------:R-:W0:Y:S04]  /*0330*/  LDS R5, [UR4] ;  /* 0x00000004ff057984 */ /* 0x000e280008000800 */
[----:B0-----:R-:W-:Y:S01]  /*0340*/  STG.E desc[UR6][R2.64], R5 ;  /* 0x0000000502007986 */ /* 0x001fe2000c101906 */
[----:B------:R-:W-:Y:S05]  /*0350*/  EXIT ;  /* 0x000000000000794d */ /* 0x000fea0003800000 */
.L_x_2:
[----:B------:R-:W-:-:S00]  /*0360*/  BRA `(.L_x_2) ;  /* 0xfffffffc00fc7947 */ /* 0x000fc0000383ffff */
[----:B------:R-:W-:-:S00]  /*0370*/  NOP ;  /* 0x0000000000007918 */ /* 0x000fc00000000000 */
        /* <DEDUP_REMOVED lines=8> */
.L_x_3:


//--------------------- .nv.shared._Z9findDeltaPii --------------------------
	.section	.nv.shared._Z9findDeltaPii,"aw",@nobits
	.sectionflags	@""
	.align	16
	.zero		1024


//--------------------- .nv.shared.reserved.0     --------------------------
	.section	.nv.shared.reserved.0,"aw",@nobits
	.weak		__nv_reservedSMEM_offset_0_alias
	.size		__nv_reservedSMEM_offset_0_alias, 0, 64
	.other		__nv_reservedSMEM_offset_0_alias,@"STO_CUDA_RESERVED_SHARED STV_DEFAULT"
__nv_reservedSMEM_offset_0_alias:
	.zero		0
	.zero		64


//--------------------- .nv.constant0._Z9findDeltaPii --------------------------
	.section	.nv.constant0._Z9findDeltaPii,"a",@progbits
	.sectionflags	@""
	.align	4
.nv.constant0._Z9findDeltaPii:
	.zero		908


//--------------------- SYMBOLS --------------------------

	.type		.nv.reservedSmem.offset0,@object
	.size		.nv.reservedSmem.offset0,0x4
	.type		.nv.reservedSmem.cap,@object
	.size		.nv.reservedSmem.cap,0x4
